//
// Generated by NVIDIA NVVM Compiler
//
// Compiler Build ID: CL-36424714
// Cuda compilation tools, release 13.0, V13.0.88
// Based on NVVM 20.0.0
//

.version 9.0
.target sm_100
.address_size 64

	// .globl	default_function_kernel

.visible .entry default_function_kernel(
	.param .u64 .ptr .align 1 default_function_kernel_param_0,
	.param .u64 .ptr .align 1 default_function_kernel_param_1
)
.maxntid 51
{
	.reg .b32 	%r<4>;
	.reg .b32 	%f<3>;
	.reg .b64 	%rd<8>;

	ld.param.u64 	%rd1, [default_function_kernel_param_0];
	ld.param.u64 	%rd2, [default_function_kernel_param_1];
	cvta.to.global.u64 	%rd3, %rd1;
	cvta.to.global.u64 	%rd4, %rd2;
	mov.u32 	%r1, %ctaid.x;
	mov.u32 	%r2, %tid.x;
	mad.lo.s32 	%r3, %r1, 51, %r2;
	mul.wide.u32 	%rd5, %r3, 4;
	add.s64 	%rd6, %rd4, %rd5;
	ld.global.nc.f32 	%f1, [%rd6];
	lg2.approx.f32 	%f2, %f1;
	add.s64 	%rd7, %rd3, %rd5;
	st.global.f32 	[%rd7], %f2;
	ret;

}


// ===== COMPILED SASS (sm_100) =====

	.target	sm_100

	.elftype	@"ET_EXEC"


//--------------------- .note.nv.tkinfo           --------------------------
	.section	.note.nv.tkinfo,"",@"SHT_NOTE"
	.sectionflags	@"SHF_NOTE_NV_TKINFO"
	.tkinfo
        /*0018*/ 	.word	0x00000002
        /*0030*/ 	.string	""
        /*0030*/ 	.string	"ptxas"
        /*0030*/ 	.string	"Cuda compilation tools, release 13.0, V13.0.88"
        /*0030*/ 	.string	"Build cuda_13.0.r13.0/compiler.36424714_0"
        /*0030*/ 	.string	"-arch sm_100 -m 64 "



//--------------------- .note.nv.cuinfo           --------------------------
	.section	.note.nv.cuinfo,"",@"SHT_NOTE"
	.sectionflags	@"SHF_NOTE_NV_CUINFO"
        /*0018*/ 	.short	0x0002
        /*001a*/ 	.short	0x0064
        /*001c*/ 	.short	0x0082
	.zero		2


//--------------------- .nv.info                  --------------------------
	.section	.nv.info,"",@"SHT_CUDA_INFO"
	.align	4


	//----- nvinfo : EIATTR_REGCOUNT
	.align		4
        /*0000*/ 	.byte	0x04, 0x2f
        /*0002*/ 	.short	(.L_1 - .L_0)
	.align		4
.L_0:
        /*0004*/ 	.word	index@(default_function_kernel)
        /*0008*/ 	.word	0x0000000c


	//----- nvinfo : EIATTR_FRAME_SIZE
	.align		4
.L_1:
        /*000c*/ 	.byte	0x04, 0x11
        /*000e*/ 	.short	(.L_3 - .L_2)
	.align		4
.L_2:
        /*0010*/ 	.word	index@(default_function_kernel)
        /*0014*/ 	.word	0x00000000


	//----- nvinfo : EIATTR_MIN_STACK_SIZE
	.align		4
.L_3:
        /*0018*/ 	.byte	0x04, 0x12
        /*001a*/ 	.short	(.L_5 - .L_4)
	.align		4
.L_4:
        /*001c*/ 	.word	index@(default_function_kernel)
        /*0020*/ 	.word	0x00000000
.L_5:


//--------------------- .nv.compat                --------------------------
	.section	.nv.compat,"",@"SHT_CUDA_COMPAT_INFO"
	.align	4
        /*0000*/ 	.byte	0x02, 0x09, 0x00, 0x00, 0x02, 0x02, 0x01, 0x00, 0x02, 0x05, 0x05, 0x00, 0x03, 0x07, 0x01, 0x01
        /*0010*/ 	.byte	0x02, 0x03, 0x00, 0x00, 0x02, 0x06, 0x01, 0x00, 0x04, 0x0b, 0x08, 0x00, 0x01, 0x00, 0x00, 0x00
        /*0020*/ 	.byte	0x00, 0x00, 0x00, 0x00


//--------------------- .nv.info.default_function_kernel --------------------------
	.section	.nv.info.default_function_kernel,"",@"SHT_CUDA_INFO"
	.sectionflags	@""
	.align	4


	//----- nvinfo : EIATTR_CUDA_API_VERSION
	.align		4
        /*0000*/ 	.byte	0x04, 0x37
        /*0002*/ 	.short	(.L_7 - .L_6)
.L_6:
        /*0004*/ 	.word	0x00000082


	//----- nvinfo : EIATTR_KPARAM_INFO
	.align		4
.L_7:
        /*0008*/ 	.byte	0x04, 0x17
        /*000a*/ 	.short	(.L_9 - .L_8)
.L_8:
        /*000c*/ 	.word	0x00000000
        /*0010*/ 	.short	0x0001
        /*0012*/ 	.short	0x0008
        /*0014*/ 	.byte	0x00, 0xf5, 0x21, 0x00


	//----- nvinfo : EIATTR_KPARAM_INFO
	.align		4
.L_9:
        /*0018*/ 	.byte	0x04, 0x17
        /*001a*/ 	.short	(.L_11 - .L_10)
.L_10:
        /*001c*/ 	.word	0x00000000
        /*0020*/ 	.short	0x0000
        /*0022*/ 	.short	0x0000
        /*0024*/ 	.byte	0x00, 0xf5, 0x21, 0x00


	//----- nvinfo : EIATTR_SPARSE_MMA_MASK
	.align		4
.L_11:
        /*0028*/ 	.byte	0x03, 0x50
        /*002a*/ 	.short	0x0000


	//----- nvinfo : EIATTR_MAXREG_COUNT
	.align		4
        /*002c*/ 	.byte	0x03, 0x1b
        /*002e*/ 	.short	0x00ff


	//----- nvinfo : EIATTR_MERCURY_ISA_VERSION
	.align		4
        /*0030*/ 	.byte	0x03, 0x5f
        /*0032*/ 	.short	0x0101


	//----- nvinfo : EIATTR_VRC_CTA_INIT_COUNT
	.align		4
        /*0034*/ 	.byte	0x02, 0x4a
	.zero		1
	.zero		1


	//----- nvinfo : EIATTR_EXIT_INSTR_OFFSETS
	.align		4
        /*0038*/ 	.byte	0x04, 0x1c
        /*003a*/ 	.short	(.L_13 - .L_12)


	//   ....[0]....
.L_12:
        /*003c*/ 	.word	0x000000f0


	//----- nvinfo : EIATTR_MAX_THREADS
	.align		4
.L_13:
        /*0040*/ 	.byte	0x04, 0x05
        /*0042*/ 	.short	(.L_15 - .L_14)
.L_14:
        /*0044*/ 	.word	0x00000033
        /*0048*/ 	.word	0x00000001
        /*004c*/ 	.word	0x00000001


	//----- nvinfo : EIATTR_CBANK_PARAM_SIZE
	.align		4
.L_15:
        /*0050*/ 	.byte	0x03, 0x19
        /*0052*/ 	.short	0x0010


	//----- nvinfo : EIATTR_PARAM_CBANK
	.align		4
        /*0054*/ 	.byte	0x04, 0x0a
        /*0056*/ 	.short	(.L_17 - .L_16)
	.align		4
.L_16:
        /*0058*/ 	.word	index@(.nv.constant0.default_function_kernel)
        /*005c*/ 	.short	0x0380
        /*005e*/ 	.short	0x0010


	//----- nvinfo : EIATTR_SW_WAR
	.align		4
.L_17:
        /*0060*/ 	.byte	0x04, 0x36
        /*0062*/ 	.short	(.L_19 - .L_18)
.L_18:
        /*0064*/ 	.word	0x00000008
.L_19:


//--------------------- .nv.callgraph             --------------------------
	.section	.nv.callgraph,"",@"SHT_CUDA_CALLGRAPH"
	.align	4
	.sectionentsize	8
	.align		4
        /*0000*/ 	.word	0x00000000
	.align		4
        /*0004*/ 	.word	0xffffffff
	.align		4
        /*0008*/ 	.word	0x00000000
	.align		4
        /*000c*/ 	.word	0xfffffffe
	.align		4
        /*0010*/ 	.word	0x00000000
	.align		4
        /*0014*/ 	.word	0xfffffffd
	.align		4
        /*0018*/ 	.word	0x00000000
	.align		4
        /*001c*/ 	.word	0xfffffffc


//--------------------- .text.default_function_kernel --------------------------
	.section	.text.default_function_kernel,"ax",@progbits
	.align	128
        .global         default_function_kernel
        .type           default_function_kernel,@function
        .size           default_function_kernel,(.L_x_1 - default_function_kernel)
        .other          default_function_kernel,@"STO_CUDA_ENTRY STV_DEFAULT"
default_function_kernel:
.text.default_function_kernel:
[----:B------:R-:W-:Y:S01]  /*0000*/  LDC R1, c[0x0][0x37c] ;  /* 0x0000df00ff017b82 */ /* 0x000fe20000000800 */
[----:B------:R-:W0:Y:S07]  /*0010*/  S2R R7, SR_CTAID.X ;  /* 0x0000000000077919 */ /* 0x000e2e0000002500 */
[----:B------:R-:W1:Y:S01]  /*0020*/  LDC.64 R2, c[0x0][0x388] ;  /* 0x0000e200ff027b82 */ /* 0x000e620000000a00 */
[----:B------:R-:W2:Y:S01]  /*0030*/  LDCU.64 UR4, c[0x0][0x358] ;  /* 0x00006b00ff0477ac */ /* 0x000ea20008000a00 */
[----:B------:R-:W0:Y:S06]  /*0040*/  S2R R0, SR_TID.X ;  /* 0x0000000000007919 */ /* 0x000e2c0000002100 */
[----:B------:R-:W3:Y:S01]  /*0050*/  LDC.64 R4, c[0x0][0x380] ;  /* 0x0000e000ff047b82 */ /* 0x000ee20000000a00 */
[----:B0-----:R-:W-:-:S04]  /*0060*/  IMAD R7, R7, 0x33, R0 ;  /* 0x0000003307077824 */ /* 0x001fc800078e0200 */
[----:B-1----:R-:W-:-:S05]  /*0070*/  IMAD.WIDE.U32 R2, R7, 0x4, R2 ;  /* 0x0000000407027825 */ /* 0x002fca00078e0002 */
[----:B--2---:R-:W2:Y:S01]  /*0080*/  LDG.E.CONSTANT R0, desc[UR4][R2.64] ;  /* 0x0000000402007981 */ /* 0x004ea2000c1e9900 */
[----:B---3--:R-:W-:Y:S01]  /*0090*/  IMAD.WIDE.U32 R4, R7, 0x4, R4 ;  /* 0x0000000407047825 */ /* 0x008fe200078e0004 */
[----:B--2---:R-:W-:-:S13]  /*00a0*/  FSETP.GEU.AND P0, PT, |R0|, 1.175494350822287508e-38, PT ;  /* 0x008000000000780b */ /* 0x004fda0003f0e200 */
[----:B------:R-:W-:-:S04]  /*00b0*/  @!P0 FMUL R0, R0, 16777216 ;  /* 0x4b80000000008820 */ /* 0x000fc80000400000 */
[----:B------:R-:W0:Y:S02]  /*00c0*/  MUFU.LG2 R9, R0 ;  /* 0x0000000000097308 */ /* 0x000e240000000c00 */
[----:B0-----:R-:W-:-:S05]  /*00d0*/  @!P0 FADD R9, R9, -24 ;  /* 0xc1c0000009098421 */ /* 0x001fca0000000000 */
[----:B------:R-:W-:Y:S01]  /*00e0*/  STG.E desc[UR4][R4.64], R9 ;  /* 0x0000000904007986 */ /* 0x000fe2000c101904 */
[----:B------:R-:W-:Y:S05]  /*00f0*/  EXIT ;  /* 0x000000000000794d */ /* 0x000fea0003800000 */
.L_x_0:
[----:B------:R-:W-:-:S00]  /*0100*/  BRA `(.L_x_0) ;  /* 0xfffffffc00fc7947 */ /* 0x000fc0000383ffff */
[----:B------:R-:W-:-:S00]  /*0110*/  NOP ;  /* 0x0000000000007918 */ /* 0x000fc00000000000 */
        /* <DEDUP_REMOVED lines=14> */
.L_x_1:


//--------------------- .nv.shared.reserved.0     --------------------------
	.section	.nv.shared.reserved.0,"aw",@nobits
	.weak		__nv_reservedSMEM_offset_0_alias
	.size		__nv_reservedSMEM_offset_0_alias, 0, 64
	.other		__nv_reservedSMEM_offset_0_alias,@"STO_CUDA_RESERVED_SHARED STV_DEFAULT"
__nv_reservedSMEM_offset_0_alias:
	.zero		0
	.zero		64


//--------------------- .nv.constant0.default_function_kernel --------------------------
	.section	.nv.constant0.default_function_kernel,"a",@progbits
	.sectionflags	@""
	.align	4
.nv.constant0.default_function_kernel:
	.zero		912


//--------------------- SYMBOLS --------------------------

	.type		.nv.reservedSmem.offset0,@object
	.size		.nv.reservedSmem.offset0,0x4
